//
// Generated by NVIDIA NVVM Compiler
//
// Compiler Build ID: CL-36424714
// Cuda compilation tools, release 13.0, V13.0.88
// Based on NVVM 20.0.0
//

.version 9.0
.target sm_100
.address_size 64

	// .globl	_Z9sharedAddPiS_S_
// _ZZ9sharedAddPiS_S_E10shared_pos has been demoted
// _ZZ14sharedSubtractPiS_S_E10shared_pos has been demoted
// _ZZ10sharedMultPiS_S_E10shared_pos has been demoted
// _ZZ9sharedModPiS_S_E10shared_pos has been demoted

.visible .entry _Z9sharedAddPiS_S_(
	.param .u64 .ptr .align 1 _Z9sharedAddPiS_S__param_0,
	.param .u64 .ptr .align 1 _Z9sharedAddPiS_S__param_1,
	.param .u64 .ptr .align 1 _Z9sharedAddPiS_S__param_2
)
{
	.reg .b32 	%r<11>;
	.reg .b64 	%rd<11>;
	// demoted variable
	.shared .align 4 .b8 _ZZ9sharedAddPiS_S_E10shared_pos[512];
	ld.param.u64 	%rd1, [_Z9sharedAddPiS_S__param_0];
	ld.param.u64 	%rd2, [_Z9sharedAddPiS_S__param_1];
	ld.param.u64 	%rd3, [_Z9sharedAddPiS_S__param_2];
	cvta.to.global.u64 	%rd4, %rd3;
	cvta.to.global.u64 	%rd5, %rd2;
	cvta.to.global.u64 	%rd6, %rd1;
	mov.u32 	%r1, %ctaid.x;
	mov.u32 	%r2, %ntid.x;
	mov.u32 	%r3, %tid.x;
	mad.lo.s32 	%r4, %r1, %r2, %r3;
	mul.wide.s32 	%rd7, %r4, 4;
	add.s64 	%rd8, %rd6, %rd7;
	ld.global.u32 	%r5, [%rd8];
	shl.b32 	%r6, %r3, 2;
	mov.u32 	%r7, _ZZ9sharedAddPiS_S_E10shared_pos;
	add.s32 	%r8, %r7, %r6;
	st.shared.u32 	[%r8], %r5;
	add.s64 	%rd9, %rd5, %rd7;
	ld.global.u32 	%r9, [%rd9];
	add.s32 	%r10, %r9, %r5;
	add.s64 	%rd10, %rd4, %rd7;
	st.global.u32 	[%rd10], %r10;
	ret;

}
	// .globl	_Z14sharedSubtractPiS_S_
.visible .entry _Z14sharedSubtractPiS_S_(
	.param .u64 .ptr .align 1 _Z14sharedSubtractPiS_S__param_0,
	.param .u64 .ptr .align 1 _Z14sharedSubtractPiS_S__param_1,
	.param .u64 .ptr .align 1 _Z14sharedSubtractPiS_S__param_2
)
{
	.reg .b32 	%r<11>;
	.reg .b64 	%rd<11>;
	// demoted variable
	.shared .align 4 .b8 _ZZ14sharedSubtractPiS_S_E10shared_pos[512];
	ld.param.u64 	%rd1, [_Z14sharedSubtractPiS_S__param_0];
	ld.param.u64 	%rd2, [_Z14sharedSubtractPiS_S__param_1];
	ld.param.u64 	%rd3, [_Z14sharedSubtractPiS_S__param_2];
	cvta.to.global.u64 	%rd4, %rd3;
	cvta.to.global.u64 	%rd5, %rd2;
	cvta.to.global.u64 	%rd6, %rd1;
	mov.u32 	%r1, %ctaid.x;
	mov.u32 	%r2, %ntid.x;
	mov.u32 	%r3, %tid.x;
	mad.lo.s32 	%r4, %r1, %r2, %r3;
	mul.wide.s32 	%rd7, %r4, 4;
	add.s64 	%rd8, %rd6, %rd7;
	ld.global.u32 	%r5, [%rd8];
	shl.b32 	%r6, %r3, 2;
	mov.u32 	%r7, _ZZ14sharedSubtractPiS_S_E10shared_pos;
	add.s32 	%r8, %r7, %r6;
	st.shared.u32 	[%r8], %r5;
	add.s64 	%rd9, %rd5, %rd7;
	ld.global.u32 	%r9, [%rd9];
	sub.s32 	%r10, %r5, %r9;
	add.s64 	%rd10, %rd4, %rd7;
	st.global.u32 	[%rd10], %r10;
	ret;

}
	// .globl	_Z10sharedMultPiS_S_
.visible .entry _Z10sharedMultPiS_S_(
	.param .u64 .ptr .align 1 _Z10sharedMultPiS_S__param_0,
	.param .u64 .ptr .align 1 _Z10sharedMultPiS_S__param_1,
	.param .u64 .ptr .align 1 _Z10sharedMultPiS_S__param_2
)
{
	.reg .b32 	%r<11>;
	.reg .b64 	%rd<11>;
	// demoted variable
	.shared .align 4 .b8 _ZZ10sharedMultPiS_S_E10shared_pos[512];
	ld.param.u64 	%rd1, [_Z10sharedMultPiS_S__param_0];
	ld.param.u64 	%rd2, [_Z10sharedMultPiS_S__param_1];
	ld.param.u64 	%rd3, [_Z10sharedMultPiS_S__param_2];
	cvta.to.global.u64 	%rd4, %rd3;
	cvta.to.global.u64 	%rd5, %rd2;
	cvta.to.global.u64 	%rd6, %rd1;
	mov.u32 	%r1, %ctaid.x;
	mov.u32 	%r2, %ntid.x;
	mov.u32 	%r3, %tid.x;
	mad.lo.s32 	%r4, %r1, %r2, %r3;
	mul.wide.s32 	%rd7, %r4, 4;
	add.s64 	%rd8, %rd6, %rd7;
	ld.global.u32 	%r5, [%rd8];
	shl.b32 	%r6, %r3, 2;
	mov.u32 	%r7, _ZZ10sharedMultPiS_S_E10shared_pos;
	add.s32 	%r8, %r7, %r6;
	st.shared.u32 	[%r8], %r5;
	add.s64 	%rd9, %rd5, %rd7;
	ld.global.u32 	%r9, [%rd9];
	mul.lo.s32 	%r10, %r9, %r5;
	add.s64 	%rd10, %rd4, %rd7;
	st.global.u32 	[%rd10], %r10;
	ret;

}
	// .globl	_Z9sharedModPiS_S_
.visible .entry _Z9sharedModPiS_S_(
	.param .u64 .ptr .align 1 _Z9sharedModPiS_S__param_0,
	.param .u64 .ptr .align 1 _Z9sharedModPiS_S__param_1,
	.param .u64 .ptr .align 1 _Z9sharedModPiS_S__param_2
)
{
	.reg .b32 	%r<11>;
	.reg .b64 	%rd<11>;
	// demoted variable
	.shared .align 4 .b8 _ZZ9sharedModPiS_S_E10shared_pos[512];
	ld.param.u64 	%rd1, [_Z9sharedModPiS_S__param_0];
	ld.param.u64 	%rd2, [_Z9sharedModPiS_S__param_1];
	ld.param.u64 	%rd3, [_Z9sharedModPiS_S__param_2];
	cvta.to.global.u64 	%rd4, %rd3;
	cvta.to.global.u64 	%rd5, %rd2;
	cvta.to.global.u64 	%rd6, %rd1;
	mov.u32 	%r1, %ctaid.x;
	mov.u32 	%r2, %ntid.x;
	mov.u32 	%r3, %tid.x;
	mad.lo.s32 	%r4, %r1, %r2, %r3;
	mul.wide.s32 	%rd7, %r4, 4;
	add.s64 	%rd8, %rd6, %rd7;
	ld.global.u32 	%r5, [%rd8];
	shl.b32 	%r6, %r3, 2;
	mov.u32 	%r7, _ZZ9sharedModPiS_S_E10shared_pos;
	add.s32 	%r8, %r7, %r6;
	st.shared.u32 	[%r8], %r5;
	add.s64 	%rd9, %rd5, %rd7;
	ld.global.u32 	%r9, [%rd9];
	rem.s32 	%r10, %r5, %r9;
	add.s64 	%rd10, %rd4, %rd7;
	st.global.u32 	[%rd10], %r10;
	ret;

}
	// .globl	_Z6regAddPiS_S_
.visible .entry _Z6regAddPiS_S_(
	.param .u64 .ptr .align 1 _Z6regAddPiS_S__param_0,
	.param .u64 .ptr .align 1 _Z6regAddPiS_S__param_1,
	.param .u64 .ptr .align 1 _Z6regAddPiS_S__param_2
)
{
	.reg .b32 	%r<8>;
	.reg .b64 	%rd<11>;

	ld.param.u64 	%rd1, [_Z6regAddPiS_S__param_0];
	ld.param.u64 	%rd2, [_Z6regAddPiS_S__param_1];
	ld.param.u64 	%rd3, [_Z6regAddPiS_S__param_2];
	cvta.to.global.u64 	%rd4, %rd3;
	cvta.to.global.u64 	%rd5, %rd2;
	cvta.to.global.u64 	%rd6, %rd1;
	mov.u32 	%r1, %ctaid.x;
	mov.u32 	%r2, %ntid.x;
	mov.u32 	%r3, %tid.x;
	mad.lo.s32 	%r4, %r1, %r2, %r3;
	mul.wide.s32 	%rd7, %r4, 4;
	add.s64 	%rd8, %rd6, %rd7;
	ld.global.u32 	%r5, [%rd8];
	add.s64 	%rd9, %rd5, %rd7;
	ld.global.u32 	%r6, [%rd9];
	add.s32 	%r7, %r6, %r5;
	add.s64 	%rd10, %rd4, %rd7;
	st.global.u32 	[%rd10], %r7;
	ret;

}
	// .globl	_Z11regSubtractPiS_S_
.visible .entry _Z11regSubtractPiS_S_(
	.param .u64 .ptr .align 1 _Z11regSubtractPiS_S__param_0,
	.param .u64 .ptr .align 1 _Z11regSubtractPiS_S__param_1,
	.param .u64 .ptr .align 1 _Z11regSubtractPiS_S__param_2
)
{
	.reg .b32 	%r<8>;
	.reg .b64 	%rd<11>;

	ld.param.u64 	%rd1, [_Z11regSubtractPiS_S__param_0];
	ld.param.u64 	%rd2, [_Z11regSubtractPiS_S__param_1];
	ld.param.u64 	%rd3, [_Z11regSubtractPiS_S__param_2];
	cvta.to.global.u64 	%rd4, %rd3;
	cvta.to.global.u64 	%rd5, %rd2;
	cvta.to.global.u64 	%rd6, %rd1;
	mov.u32 	%r1, %ctaid.x;
	mov.u32 	%r2, %ntid.x;
	mov.u32 	%r3, %tid.x;
	mad.lo.s32 	%r4, %r1, %r2, %r3;
	mul.wide.s32 	%rd7, %r4, 4;
	add.s64 	%rd8, %rd6, %rd7;
	ld.global.u32 	%r5, [%rd8];
	add.s64 	%rd9, %rd5, %rd7;
	ld.global.u32 	%r6, [%rd9];
	sub.s32 	%r7, %r5, %r6;
	add.s64 	%rd10, %rd4, %rd7;
	st.global.u32 	[%rd10], %r7;
	ret;

}
	// .globl	_Z7regMultPiS_S_
.visible .entry _Z7regMultPiS_S_(
	.param .u64 .ptr .align 1 _Z7regMultPiS_S__param_0,
	.param .u64 .ptr .align 1 _Z7regMultPiS_S__param_1,
	.param .u64 .ptr .align 1 _Z7regMultPiS_S__param_2
)
{
	.reg .b32 	%r<8>;
	.reg .b64 	%rd<11>;

	ld.param.u64 	%rd1, [_Z7regMultPiS_S__param_0];
	ld.param.u64 	%rd2, [_Z7regMultPiS_S__param_1];
	ld.param.u64 	%rd3, [_Z7regMultPiS_S__param_2];
	cvta.to.global.u64 	%rd4, %rd3;
	cvta.to.global.u64 	%rd5, %rd2;
	cvta.to.global.u64 	%rd6, %rd1;
	mov.u32 	%r1, %ctaid.x;
	mov.u32 	%r2, %ntid.x;
	mov.u32 	%r3, %tid.x;
	mad.lo.s32 	%r4, %r1, %r2, %r3;
	mul.wide.s32 	%rd7, %r4, 4;
	add.s64 	%rd8, %rd6, %rd7;
	ld.global.u32 	%r5, [%rd8];
	add.s64 	%rd9, %rd5, %rd7;
	ld.global.u32 	%r6, [%rd9];
	mul.lo.s32 	%r7, %r6, %r5;
	add.s64 	%rd10, %rd4, %rd7;
	st.global.u32 	[%rd10], %r7;
	ret;

}
	// .globl	_Z6regModPiS_S_
.visible .entry _Z6regModPiS_S_(
	.param .u64 .ptr .align 1 _Z6regModPiS_S__param_0,
	.param .u64 .ptr .align 1 _Z6regModPiS_S__param_1,
	.param .u64 .ptr .align 1 _Z6regModPiS_S__param_2
)
{
	.reg .b32 	%r<8>;
	.reg .b64 	%rd<11>;

	ld.param.u64 	%rd1, [_Z6regModPiS_S__param_0];
	ld.param.u64 	%rd2, [_Z6regModPiS_S__param_1];
	ld.param.u64 	%rd3, [_Z6regModPiS_S__param_2];
	cvta.to.global.u64 	%rd4, %rd3;
	cvta.to.global.u64 	%rd5, %rd2;
	cvta.to.global.u64 	%rd6, %rd1;
	mov.u32 	%r1, %ctaid.x;
	mov.u32 	%r2, %ntid.x;
	mov.u32 	%r3, %tid.x;
	mad.lo.s32 	%r4, %r1, %r2, %r3;
	mul.wide.s32 	%rd7, %r4, 4;
	add.s64 	%rd8, %rd6, %rd7;
	ld.global.u32 	%r5, [%rd8];
	add.s64 	%rd9, %rd5, %rd7;
	ld.global.u32 	%r6, [%rd9];
	rem.s32 	%r7, %r5, %r6;
	add.s64 	%rd10, %rd4, %rd7;
	st.global.u32 	[%rd10], %r7;
	ret;

}


// ===== COMPILED SASS (sm_100) =====

	.target	sm_100

	.elftype	@"ET_EXEC"


//--------------------- .note.nv.tkinfo           --------------------------
	.section	.note.nv.tkinfo,"",@"SHT_NOTE"
	.sectionflags	@"SHF_NOTE_NV_TKINFO"
	.tkinfo
        /*0018*/ 	.word	0x00000002
        /*0030*/ 	.string	""
        /*0030*/ 	.string	"ptxas"
        /*0030*/ 	.string	"Cuda compilation tools, release 13.0, V13.0.88"
        /*0030*/ 	.string	"Build cuda_13.0.r13.0/compiler.36424714_0"
        /*0030*/ 	.string	"-arch sm_100 -m 64 "



//--------------------- .note.nv.cuinfo           --------------------------
	.section	.note.nv.cuinfo,"",@"SHT_NOTE"
	.sectionflags	@"SHF_NOTE_NV_CUINFO"
        /*0018*/ 	.short	0x0002
        /*001a*/ 	.short	0x0064
        /*001c*/ 	.short	0x0082
	.zero		2


//--------------------- .nv.info                  --------------------------
	.section	.nv.info,"",@"SHT_CUDA_INFO"
	.align	4


	//----- nvinfo : EIATTR_REGCOUNT
	.align		4
        /*0000*/ 	.byte	0x04, 0x2f
        /*0002*/ 	.short	(.L_1 - .L_0)
	.align		4
.L_0:
        /*0004*/ 	.word	index@(_Z9sharedAddPiS_S_)
        /*0008*/ 	.word	0x0000000e


	//----- nvinfo : EIATTR_FRAME_SIZE
	.align		4
.L_1:
        /*000c*/ 	.byte	0x04, 0x11
        /*000e*/ 	.short	(.L_3 - .L_2)
	.align		4
.L_2:
        /*0010*/ 	.word	index@(_Z9sharedAddPiS_S_)
        /*0014*/ 	.word	0x00000000


	//----- nvinfo : EIATTR_REGCOUNT
	.align		4
.L_3:
        /*0018*/ 	.byte	0x04, 0x2f
        /*001a*/ 	.short	(.L_5 - .L_4)
	.align		4
.L_4:
        /*001c*/ 	.word	index@(_Z14sharedSubtractPiS_S_)
        /*0020*/ 	.word	0x0000000e


	//----- nvinfo : EIATTR_FRAME_SIZE
	.align		4
.L_5:
        /*0024*/ 	.byte	0x04, 0x11
        /*0026*/ 	.short	(.L_7 - .L_6)
	.align		4
.L_6:
        /*0028*/ 	.word	index@(_Z14sharedSubtractPiS_S_)
        /*002c*/ 	.word	0x00000000


	//----- nvinfo : EIATTR_REGCOUNT
	.align		4
.L_7:
        /*0030*/ 	.byte	0x04, 0x2f
        /*0032*/ 	.short	(.L_9 - .L_8)
	.align		4
.L_8:
        /*0034*/ 	.word	index@(_Z10sharedMultPiS_S_)
        /*0038*/ 	.word	0x0000000e


	//----- nvinfo : EIATTR_FRAME_SIZE
	.align		4
.L_9:
        /*003c*/ 	.byte	0x04, 0x11
        /*003e*/ 	.short	(.L_11 - .L_10)
	.align		4
.L_10:
        /*0040*/ 	.word	index@(_Z10sharedMultPiS_S_)
        /*0044*/ 	.word	0x00000000


	//----- nvinfo : EIATTR_REGCOUNT
	.align		4
.L_11:
        /*0048*/ 	.byte	0x04, 0x2f
        /*004a*/ 	.short	(.L_13 - .L_12)
	.align		4
.L_12:
        /*004c*/ 	.word	index@(_Z9sharedModPiS_S_)
        /*0050*/ 	.word	0x0000000f


	//----- nvinfo : EIATTR_FRAME_SIZE
	.align		4
.L_13:
        /*0054*/ 	.byte	0x04, 0x11
        /*0056*/ 	.short	(.L_15 - .L_14)
	.align		4
.L_14:
        /*0058*/ 	.word	index@(_Z9sharedModPiS_S_)
        /*005c*/ 	.word	0x00000000


	//----- nvinfo : EIATTR_REGCOUNT
	.align		4
.L_15:
        /*0060*/ 	.byte	0x04, 0x2f
        /*0062*/ 	.short	(.L_17 - .L_16)
	.align		4
.L_16:
        /*0064*/ 	.word	index@(_Z6regAddPiS_S_)
        /*0068*/ 	.word	0x0000000c


	//----- nvinfo : EIATTR_FRAME_SIZE
	.align		4
.L_17:
        /*006c*/ 	.byte	0x04, 0x11
        /*006e*/ 	.short	(.L_19 - .L_18)
	.align		4
.L_18:
        /*0070*/ 	.word	index@(_Z6regAddPiS_S_)
        /*0074*/ 	.word	0x00000000


	//----- nvinfo : EIATTR_REGCOUNT
	.align		4
.L_19:
        /*0078*/ 	.byte	0x04, 0x2f
        /*007a*/ 	.short	(.L_21 - .L_20)
	.align		4
.L_20:
        /*007c*/ 	.word	index@(_Z11regSubtractPiS_S_)
        /*0080*/ 	.word	0x0000000c


	//----- nvinfo : EIATTR_FRAME_SIZE
	.align		4
.L_21:
        /*0084*/ 	.byte	0x04, 0x11
        /*0086*/ 	.short	(.L_23 - .L_22)
	.align		4
.L_22:
        /*0088*/ 	.word	index@(_Z11regSubtractPiS_S_)
        /*008c*/ 	.word	0x00000000


	//----- nvinfo : EIATTR_REGCOUNT
	.align		4
.L_23:
        /*0090*/ 	.byte	0x04, 0x2f
        /*0092*/ 	.short	(.L_25 - .L_24)
	.align		4
.L_24:
        /*0094*/ 	.word	index@(_Z7regMultPiS_S_)
        /*0098*/ 	.word	0x0000000c


	//----- nvinfo : EIATTR_FRAME_SIZE
	.align		4
.L_25:
        /*009c*/ 	.byte	0x04, 0x11
        /*009e*/ 	.short	(.L_27 - .L_26)
	.align		4
.L_26:
        /*00a0*/ 	.word	index@(_Z7regMultPiS_S_)
        /*00a4*/ 	.word	0x00000000


	//----- nvinfo : EIATTR_REGCOUNT
	.align		4
.L_27:
        /*00a8*/ 	.byte	0x04, 0x2f
        /*00aa*/ 	.short	(.L_29 - .L_28)
	.align		4
.L_28:
        /*00ac*/ 	.word	index@(_Z6regModPiS_S_)
        /*00b0*/ 	.word	0x0000000d


	//----- nvinfo : EIATTR_FRAME_SIZE
	.align		4
.L_29:
        /*00b4*/ 	.byte	0x04, 0x11
        /*00b6*/ 	.short	(.L_31 - .L_30)
	.align		4
.L_30:
        /*00b8*/ 	.word	index@(_Z6regModPiS_S_)
        /*00bc*/ 	.word	0x00000000


	//----- nvinfo : EIATTR_MIN_STACK_SIZE
	.align		4
.L_31:
        /*00c0*/ 	.byte	0x04, 0x12
        /*00c2*/ 	.short	(.L_33 - .L_32)
	.align		4
.L_32:
        /*00c4*/ 	.word	index@(_Z6regModPiS_S_)
        /*00c8*/ 	.word	0x00000000


	//----- nvinfo : EIATTR_MIN_STACK_SIZE
	.align		4
.L_33:
        /*00cc*/ 	.byte	0x04, 0x12
        /*00ce*/ 	.short	(.L_35 - .L_34)
	.align		4
.L_34:
        /*00d0*/ 	.word	index@(_Z7regMultPiS_S_)
        /*00d4*/ 	.word	0x00000000


	//----- nvinfo : EIATTR_MIN_STACK_SIZE
	.align		4
.L_35:
        /*00d8*/ 	.byte	0x04, 0x12
        /*00da*/ 	.short	(.L_37 - .L_36)
	.align		4
.L_36:
        /*00dc*/ 	.word	index@(_Z11regSubtractPiS_S_)
        /*00e0*/ 	.word	0x00000000


	//----- nvinfo : EIATTR_MIN_STACK_SIZE
	.align		4
.L_37:
        /*00e4*/ 	.byte	0x04, 0x12
        /*00e6*/ 	.short	(.L_39 - .L_38)
	.align		4
.L_38:
        /*00e8*/ 	.word	index@(_Z6regAddPiS_S_)
        /*00ec*/ 	.word	0x00000000


	//----- nvinfo : EIATTR_MIN_STACK_SIZE
	.align		4
.L_39:
        /*00f0*/ 	.byte	0x04, 0x12
        /*00f2*/ 	.short	(.L_41 - .L_40)
	.align		4
.L_40:
        /*00f4*/ 	.word	index@(_Z9sharedModPiS_S_)
        /*00f8*/ 	.word	0x00000000


	//----- nvinfo : EIATTR_MIN_STACK_SIZE
	.align		4
.L_41:
        /*00fc*/ 	.byte	0x04, 0x12
        /*00fe*/ 	.short	(.L_43 - .L_42)
	.align		4
.L_42:
        /*0100*/ 	.word	index@(_Z10sharedMultPiS_S_)
        /*0104*/ 	.word	0x00000000


	//----- nvinfo : EIATTR_MIN_STACK_SIZE
	.align		4
.L_43:
        /*0108*/ 	.byte	0x04, 0x12
        /*010a*/ 	.short	(.L_45 - .L_44)
	.align		4
.L_44:
        /*010c*/ 	.word	index@(_Z14sharedSubtractPiS_S_)
        /*0110*/ 	.word	0x00000000


	//----- nvinfo : EIATTR_MIN_STACK_SIZE
	.align		4
.L_45:
        /*0114*/ 	.byte	0x04, 0x12
        /*0116*/ 	.short	(.L_47 - .L_46)
	.align		4
.L_46:
        /*0118*/ 	.word	index@(_Z9sharedAddPiS_S_)
        /*011c*/ 	.word	0x00000000
.L_47:


//--------------------- .nv.compat                --------------------------
	.section	.nv.compat,"",@"SHT_CUDA_COMPAT_INFO"
	.align	4
        /*0000*/ 	.byte	0x02, 0x09, 0x00, 0x00, 0x02, 0x02, 0x01, 0x00, 0x02, 0x05, 0x05, 0x00, 0x03, 0x07, 0x01, 0x01
        /*0010*/ 	.byte	0x02, 0x03, 0x00, 0x00, 0x02, 0x06, 0x01, 0x00, 0x04, 0x0b, 0x08, 0x00, 0x09, 0x00, 0x00, 0x00
        /*0020*/ 	.byte	0x00, 0x00, 0x00, 0x00


//--------------------- .nv.info._Z6regModPiS_S_  --------------------------
	.section	.nv.info._Z6regModPiS_S_,"",@"SHT_CUDA_INFO"
	.sectionflags	@""
	.align	4


	//----- nvinfo : EIATTR_CUDA_API_VERSION
	.align		4
        /*0000*/ 	.byte	0x04, 0x37
        /*0002*/ 	.short	(.L_49 - .L_48)
.L_48:
        /*0004*/ 	.word	0x00000082


	//----- nvinfo : EIATTR_KPARAM_INFO
	.align		4
.L_49:
        /*0008*/ 	.byte	0x04, 0x17
        /*000a*/ 	.short	(.L_51 - .L_50)
.L_50:
        /*000c*/ 	.word	0x00000000
        /*0010*/ 	.short	0x0002
        /*0012*/ 	.short	0x0010
        /*0014*/ 	.byte	0x00, 0xf5, 0x21, 0x00


	//----- nvinfo : EIATTR_KPARAM_INFO
	.align		4
.L_51:
        /*0018*/ 	.byte	0x04, 0x17
        /*001a*/ 	.short	(.L_53 - .L_52)
.L_52:
        /*001c*/ 	.word	0x00000000
        /*0020*/ 	.short	0x0001
        /*0022*/ 	.short	0x0008
        /*0024*/ 	.byte	0x00, 0xf5, 0x21, 0x00


	//----- nvinfo : EIATTR_KPARAM_INFO
	.align		4
.L_53:
        /*0028*/ 	.byte	0x04, 0x17
        /*002a*/ 	.short	(.L_55 - .L_54)
.L_54:
        /*002c*/ 	.word	0x00000000
        /*0030*/ 	.short	0x0000
        /*0032*/ 	.short	0x0000
        /*0034*/ 	.byte	0x00, 0xf5, 0x21, 0x00


	//----- nvinfo : EIATTR_SPARSE_MMA_MASK
	.align		4
.L_55:
        /*0038*/ 	.byte	0x03, 0x50
        /*003a*/ 	.short	0x0000


	//----- nvinfo : EIATTR_MAXREG_COUNT
	.align		4
        /*003c*/ 	.byte	0x03, 0x1b
        /*003e*/ 	.short	0x00ff


	//----- nvinfo : EIATTR_MERCURY_ISA_VERSION
	.align		4
        /*0040*/ 	.byte	0x03, 0x5f
        /*0042*/ 	.short	0x0101


	//----- nvinfo : EIATTR_VRC_CTA_INIT_COUNT
	.align		4
        /*0044*/ 	.byte	0x02, 0x4a
	.zero		1
	.zero		1


	//----- nvinfo : EIATTR_EXIT_INSTR_OFFSETS
	.align		4
        /*0048*/ 	.byte	0x04, 0x1c
        /*004a*/ 	.short	(.L_57 - .L_56)


	//   ....[0]....
.L_56:
        /*004c*/ 	.word	0x00000250


	//----- nvinfo : EIATTR_CBANK_PARAM_SIZE
	.align		4
.L_57:
        /*0050*/ 	.byte	0x03, 0x19
        /*0052*/ 	.short	0x0018


	//----- nvinfo : EIATTR_PARAM_CBANK
	.align		4
        /*0054*/ 	.byte	0x04, 0x0a
        /*0056*/ 	.short	(.L_59 - .L_58)
	.align		4
.L_58:
        /*0058*/ 	.word	index@(.nv.constant0._Z6regModPiS_S_)
        /*005c*/ 	.short	0x0380
        /*005e*/ 	.short	0x0018


	//----- nvinfo : EIATTR_SW_WAR
	.align		4
.L_59:
        /*0060*/ 	.byte	0x04, 0x36
        /*0062*/ 	.short	(.L_61 - .L_60)
.L_60:
        /*0064*/ 	.word	0x00000008
.L_61:


//--------------------- .nv.info._Z7regMultPiS_S_ --------------------------
	.section	.nv.info._Z7regMultPiS_S_,"",@"SHT_CUDA_INFO"
	.sectionflags	@""
	.align	4


	//----- nvinfo : EIATTR_CUDA_API_VERSION
	.align		4
        /*0000*/ 	.byte	0x04, 0x37
        /*0002*/ 	.short	(.L_63 - .L_62)
.L_62:
        /*0004*/ 	.word	0x00000082


	//----- nvinfo : EIATTR_KPARAM_INFO
	.align		4
.L_63:
        /*0008*/ 	.byte	0x04, 0x17
        /*000a*/ 	.short	(.L_65 - .L_64)
.L_64:
        /*000c*/ 	.word	0x00000000
        /*0010*/ 	.short	0x0002
        /*0012*/ 	.short	0x0010
        /*0014*/ 	.byte	0x00, 0xf5, 0x21, 0x00


	//----- nvinfo : EIATTR_KPARAM_INFO
	.align		4
.L_65:
        /*0018*/ 	.byte	0x04, 0x17
        /*001a*/ 	.short	(.L_67 - .L_66)
.L_66:
        /*001c*/ 	.word	0x00000000
        /*0020*/ 	.short	0x0001
        /*0022*/ 	.short	0x0008
        /*0024*/ 	.byte	0x00, 0xf5, 0x21, 0x00


	//----- nvinfo : EIATTR_KPARAM_INFO
	.align		4
.L_67:
        /*0028*/ 	.byte	0x04, 0x17
        /*002a*/ 	.short	(.L_69 - .L_68)
.L_68:
        /*002c*/ 	.word	0x00000000
        /*0030*/ 	.short	0x0000
        /*0032*/ 	.short	0x0000
        /*0034*/ 	.byte	0x00, 0xf5, 0x21, 0x00


	//----- nvinfo : EIATTR_SPARSE_MMA_MASK
	.align		4
.L_69:
        /*0038*/ 	.byte	0x03, 0x50
        /*003a*/ 	.short	0x0000


	//----- nvinfo : EIATTR_MAXREG_COUNT
	.align		4
        /*003c*/ 	.byte	0x03, 0x1b
        /*003e*/ 	.short	0x00ff


	//----- nvinfo : EIATTR_MERCURY_ISA_VERSION
	.align		4
        /*0040*/ 	.byte	0x03, 0x5f
        /*0042*/ 	.short	0x0101


	//----- nvinfo : EIATTR_VRC_CTA_INIT_COUNT
	.align		4
        /*0044*/ 	.byte	0x02, 0x4a
	.zero		1
	.zero		1


	//----- nvinfo : EIATTR_EXIT_INSTR_OFFSETS
	.align		4
        /*0048*/ 	.byte	0x04, 0x1c
        /*004a*/ 	.short	(.L_71 - .L_70)


	//   ....[0]....
.L_70:
        /*004c*/ 	.word	0x00000100


	//----- nvinfo : EIATTR_CBANK_PARAM_SIZE
	.align		4
.L_71:
        /*0050*/ 	.byte	0x03, 0x19
        /*0052*/ 	.short	0x0018


	//----- nvinfo : EIATTR_PARAM_CBANK
	.align		4
        /*0054*/ 	.byte	0x04, 0x0a
        /*0056*/ 	.short	(.L_73 - .L_72)
	.align		4
.L_72:
        /*0058*/ 	.word	index@(.nv.constant0._Z7regMultPiS_S_)
        /*005c*/ 	.short	0x0380
        /*005e*/ 	.short	0x0018


	//----- nvinfo : EIATTR_SW_WAR
	.align		4
.L_73:
        /*0060*/ 	.byte	0x04, 0x36
        /*0062*/ 	.short	(.L_75 - .L_74)
.L_74:
        /*0064*/ 	.word	0x00000008
.L_75:


//--------------------- .nv.info._Z11regSubtractPiS_S_ --------------------------
	.section	.nv.info._Z11regSubtractPiS_S_,"",@"SHT_CUDA_INFO"
	.sectionflags	@""
	.align	4


	//----- nvinfo : EIATTR_CUDA_API_VERSION
	.align		4
        /*0000*/ 	.byte	0x04, 0x37
        /*0002*/ 	.short	(.L_77 - .L_76)
.L_76:
        /*0004*/ 	.word	0x00000082


	//----- nvinfo : EIATTR_KPARAM_INFO
	.align		4
.L_77:
        /*0008*/ 	.byte	0x04, 0x17
        /*000a*/ 	.short	(.L_79 - .L_78)
.L_78:
        /*000c*/ 	.word	0x00000000
        /*0010*/ 	.short	0x0002
        /*0012*/ 	.short	0x0010
        /*0014*/ 	.byte	0x00, 0xf5, 0x21, 0x00


	//----- nvinfo : EIATTR_KPARAM_INFO
	.align		4
.L_79:
        /*0018*/ 	.byte	0x04, 0x17
        /*001a*/ 	.short	(.L_81 - .L_80)
.L_80:
        /*001c*/ 	.word	0x00000000
        /*0020*/ 	.short	0x0001
        /*0022*/ 	.short	0x0008
        /*0024*/ 	.byte	0x00, 0xf5, 0x21, 0x00


	//----- nvinfo : EIATTR_KPARAM_INFO
	.align		4
.L_81:
        /*0028*/ 	.byte	0x04, 0x17
        /*002a*/ 	.short	(.L_83 - .L_82)
.L_82:
        /*002c*/ 	.word	0x00000000
        /*0030*/ 	.short	0x0000
        /*0032*/ 	.short	0x0000
        /*0034*/ 	.byte	0x00, 0xf5, 0x21, 0x00


	//----- nvinfo : EIATTR_SPARSE_MMA_MASK
	.align		4
.L_83:
        /*0038*/ 	.byte	0x03, 0x50
        /*003a*/ 	.short	0x0000


	//----- nvinfo : EIATTR_MAXREG_COUNT
	.align		4
        /*003c*/ 	.byte	0x03, 0x1b
        /*003e*/ 	.short	0x00ff


	//----- nvinfo : EIATTR_MERCURY_ISA_VERSION
	.align		4
        /*0040*/ 	.byte	0x03, 0x5f
        /*0042*/ 	.short	0x0101


	//----- nvinfo : EIATTR_VRC_CTA_INIT_COUNT
	.align		4
        /*0044*/ 	.byte	0x02, 0x4a
	.zero		1
	.zero		1


	//----- nvinfo : EIATTR_EXIT_INSTR_OFFSETS
	.align		4
        /*0048*/ 	.byte	0x04, 0x1c
        /*004a*/ 	.short	(.L_85 - .L_84)


	//   ....[0]....
.L_84:
        /*004c*/ 	.word	0x00000100


	//----- nvinfo : EIATTR_CBANK_PARAM_SIZE
	.align		4
.L_85:
        /*0050*/ 	.byte	0x03, 0x19
        /*0052*/ 	.short	0x0018


	//----- nvinfo : EIATTR_PARAM_CBANK
	.align		4
        /*0054*/ 	.byte	0x04, 0x0a
        /*0056*/ 	.short	(.L_87 - .L_86)
	.align		4
.L_86:
        /*0058*/ 	.word	index@(.nv.constant0._Z11regSubtractPiS_S_)
        /*005c*/ 	.short	0x0380
        /*005e*/ 	.short	0x0018


	//----- nvinfo : EIATTR_SW_WAR
	.align		4
.L_87:
        /*0060*/ 	.byte	0x04, 0x36
        /*0062*/ 	.short	(.L_89 - .L_88)
.L_88:
        /*0064*/ 	.word	0x00000008
.L_89:


//--------------------- .nv.info._Z6regAddPiS_S_  --------------------------
	.section	.nv.info._Z6regAddPiS_S_,"",@"SHT_CUDA_INFO"
	.sectionflags	@""
	.align	4


	//----- nvinfo : EIATTR_CUDA_API_VERSION
	.align		4
        /*0000*/ 	.byte	0x04, 0x37
        /*0002*/ 	.short	(.L_91 - .L_90)
.L_90:
        /*0004*/ 	.word	0x00000082


	//----- nvinfo : EIATTR_KPARAM_INFO
	.align		4
.L_91:
        /*0008*/ 	.byte	0x04, 0x17
        /*000a*/ 	.short	(.L_93 - .L_92)
.L_92:
        /*000c*/ 	.word	0x00000000
        /*0010*/ 	.short	0x0002
        /*0012*/ 	.short	0x0010
        /*0014*/ 	.byte	0x00, 0xf5, 0x21, 0x00


	//----- nvinfo : EIATTR_KPARAM_INFO
	.align		4
.L_93:
        /*0018*/ 	.byte	0x04, 0x17
        /*001a*/ 	.short	(.L_95 - .L_94)
.L_94:
        /*001c*/ 	.word	0x00000000
        /*0020*/ 	.short	0x0001
        /*0022*/ 	.short	0x0008
        /*0024*/ 	.byte	0x00, 0xf5, 0x21, 0x00


	//----- nvinfo : EIATTR_KPARAM_INFO
	.align		4
.L_95:
        /*0028*/ 	.byte	0x04, 0x17
        /*002a*/ 	.short	(.L_97 - .L_96)
.L_96:
        /*002c*/ 	.word	0x00000000
        /*0030*/ 	.short	0x0000
        /*0032*/ 	.short	0x0000
        /*0034*/ 	.byte	0x00, 0xf5, 0x21, 0x00


	//----- nvinfo : EIATTR_SPARSE_MMA_MASK
	.align		4
.L_97:
        /*0038*/ 	.byte	0x03, 0x50
        /*003a*/ 	.short	0x0000


	//----- nvinfo : EIATTR_MAXREG_COUNT
	.align		4
        /*003c*/ 	.byte	0x03, 0x1b
        /*003e*/ 	.short	0x00ff


	//----- nvinfo : EIATTR_MERCURY_ISA_VERSION
	.align		4
        /*0040*/ 	.byte	0x03, 0x5f
        /*0042*/ 	.short	0x0101


	//----- nvinfo : EIATTR_VRC_CTA_INIT_COUNT
	.align		4
        /*0044*/ 	.byte	0x02, 0x4a
	.zero		1
	.zero		1


	//----- nvinfo : EIATTR_EXIT_INSTR_OFFSETS
	.align		4
        /*0048*/ 	.byte	0x04, 0x1c
        /*004a*/ 	.short	(.L_99 - .L_98)


	//   ....[0]....
.L_98:
        /*004c*/ 	.word	0x00000100


	//----- nvinfo : EIATTR_CBANK_PARAM_SIZE
	.align		4
.L_99:
        /*0050*/ 	.byte	0x03, 0x19
        /*0052*/ 	.short	0x0018


	//----- nvinfo : EIATTR_PARAM_CBANK
	.align		4
        /*0054*/ 	.byte	0x04, 0x0a
        /*0056*/ 	.short	(.L_101 - .L_100)
	.align		4
.L_100:
        /*0058*/ 	.word	index@(.nv.constant0._Z6regAddPiS_S_)
        /*005c*/ 	.short	0x0380
        /*005e*/ 	.short	0x0018


	//----- nvinfo : EIATTR_SW_WAR
	.align		4
.L_101:
        /*0060*/ 	.byte	0x04, 0x36
        /*0062*/ 	.short	(.L_103 - .L_102)
.L_102:
        /*0064*/ 	.word	0x00000008
.L_103:


//--------------------- .nv.info._Z9sharedModPiS_S_ --------------------------
	.section	.nv.info._Z9sharedModPiS_S_,"",@"SHT_CUDA_INFO"
	.sectionflags	@""
	.align	4


	//----- nvinfo : EIATTR_CUDA_API_VERSION
	.align		4
        /*0000*/ 	.byte	0x04, 0x37
        /*0002*/ 	.short	(.L_105 - .L_104)
.L_104:
        /*0004*/ 	.word	0x00000082


	//----- nvinfo : EIATTR_KPARAM_INFO
	.align		4
.L_105:
        /*0008*/ 	.byte	0x04, 0x17
        /*000a*/ 	.short	(.L_107 - .L_106)
.L_106:
        /*000c*/ 	.word	0x00000000
        /*0010*/ 	.short	0x0002
        /*0012*/ 	.short	0x0010
        /*0014*/ 	.byte	0x00, 0xf5, 0x21, 0x00


	//----- nvinfo : EIATTR_KPARAM_INFO
	.align		4
.L_107:
        /*0018*/ 	.byte	0x04, 0x17
        /*001a*/ 	.short	(.L_109 - .L_108)
.L_108:
        /*001c*/ 	.word	0x00000000
        /*0020*/ 	.short	0x0001
        /*0022*/ 	.short	0x0008
        /*0024*/ 	.byte	0x00, 0xf5, 0x21, 0x00


	//----- nvinfo : EIATTR_KPARAM_INFO
	.align		4
.L_109:
        /*0028*/ 	.byte	0x04, 0x17
        /*002a*/ 	.short	(.L_111 - .L_110)
.L_110:
        /*002c*/ 	.word	0x00000000
        /*0030*/ 	.short	0x0000
        /*0032*/ 	.short	0x0000
        /*0034*/ 	.byte	0x00, 0xf5, 0x21, 0x00


	//----- nvinfo : EIATTR_SPARSE_MMA_MASK
	.align		4
.L_111:
        /*0038*/ 	.byte	0x03, 0x50
        /*003a*/ 	.short	0x0000


	//----- nvinfo : EIATTR_MAXREG_COUNT
	.align		4
        /*003c*/ 	.byte	0x03, 0x1b
        /*003e*/ 	.short	0x00ff


	//----- nvinfo : EIATTR_MERCURY_ISA_VERSION
	.align		4
        /*0040*/ 	.byte	0x03, 0x5f
        /*0042*/ 	.short	0x0101


	//----- nvinfo : EIATTR_VRC_CTA_INIT_COUNT
	.align		4
        /*0044*/ 	.byte	0x02, 0x4a
	.zero		1
	.zero		1


	//----- nvinfo : EIATTR_EXIT_INSTR_OFFSETS
	.align		4
        /*0048*/ 	.byte	0x04, 0x1c
        /*004a*/ 	.short	(.L_113 - .L_112)


	//   ....[0]....
.L_112:
        /*004c*/ 	.word	0x000002a0


	//----- nvinfo : EIATTR_CBANK_PARAM_SIZE
	.align		4
.L_113:
        /*0050*/ 	.byte	0x03, 0x19
        /*0052*/ 	.short	0x0018


	//----- nvinfo : EIATTR_PARAM_CBANK
	.align		4
        /*0054*/ 	.byte	0x04, 0x0a
        /*0056*/ 	.short	(.L_115 - .L_114)
	.align		4
.L_114:
        /*0058*/ 	.word	index@(.nv.constant0._Z9sharedModPiS_S_)
        /*005c*/ 	.short	0x0380
        /*005e*/ 	.short	0x0018


	//----- nvinfo : EIATTR_SW_WAR
	.align		4
.L_115:
        /*0060*/ 	.byte	0x04, 0x36
        /*0062*/ 	.short	(.L_117 - .L_116)
.L_116:
        /*0064*/ 	.word	0x00000008
.L_117:


//--------------------- .nv.info._Z10sharedMultPiS_S_ --------------------------
	.section	.nv.info._Z10sharedMultPiS_S_,"",@"SHT_CUDA_INFO"
	.sectionflags	@""
	.align	4


	//----- nvinfo : EIATTR_CUDA_API_VERSION
	.align		4
        /*0000*/ 	.byte	0x04, 0x37
        /*0002*/ 	.short	(.L_119 - .L_118)
.L_118:
        /*0004*/ 	.word	0x00000082


	//----- nvinfo : EIATTR_KPARAM_INFO
	.align		4
.L_119:
        /*0008*/ 	.byte	0x04, 0x17
        /*000a*/ 	.short	(.L_121 - .L_120)
.L_120:
        /*000c*/ 	.word	0x00000000
        /*0010*/ 	.short	0x0002
        /*0012*/ 	.short	0x0010
        /*0014*/ 	.byte	0x00, 0xf5, 0x21, 0x00


	//----- nvinfo : EIATTR_KPARAM_INFO
	.align		4
.L_121:
        /*0018*/ 	.byte	0x04, 0x17
        /*001a*/ 	.short	(.L_123 - .L_122)
.L_122:
        /*001c*/ 	.word	0x00000000
        /*0020*/ 	.short	0x0001
        /*0022*/ 	.short	0x0008
        /*0024*/ 	.byte	0x00, 0xf5, 0x21, 0x00


	//----- nvinfo : EIATTR_KPARAM_INFO
	.align		4
.L_123:
        /*0028*/ 	.byte	0x04, 0x17
        /*002a*/ 	.short	(.L_125 - .L_124)
.L_124:
        /*002c*/ 	.word	0x00000000
        /*0030*/ 	.short	0x0000
        /*0032*/ 	.short	0x0000
        /*0034*/ 	.byte	0x00, 0xf5, 0x21, 0x00


	//----- nvinfo : EIATTR_SPARSE_MMA_MASK
	.align		4
.L_125:
        /*0038*/ 	.byte	0x03, 0x50
        /*003a*/ 	.short	0x0000


	//----- nvinfo : EIATTR_MAXREG_COUNT
	.align		4
        /*003c*/ 	.byte	0x03, 0x1b
        /*003e*/ 	.short	0x00ff


	//----- nvinfo : EIATTR_MERCURY_ISA_VERSION
	.align		4
        /*0040*/ 	.byte	0x03, 0x5f
        /*0042*/ 	.short	0x0101


	//----- nvinfo : EIATTR_VRC_CTA_INIT_COUNT
	.align		4
        /*0044*/ 	.byte	0x02, 0x4a
	.zero		1
	.zero		1


	//----- nvinfo : EIATTR_EXIT_INSTR_OFFSETS
	.align		4
        /*0048*/ 	.byte	0x04, 0x1c
        /*004a*/ 	.short	(.L_127 - .L_126)


	//   ....[0]....
.L_126:
        /*004c*/ 	.word	0x00000150


	//----- nvinfo : EIATTR_CBANK_PARAM_SIZE
	.align		4
.L_127:
        /*0050*/ 	.byte	0x03, 0x19
        /*0052*/ 	.short	0x0018


	//----- nvinfo : EIATTR_PARAM_CBANK
	.align		4
        /*0054*/ 	.byte	0x04, 0x0a
        /*0056*/ 	.short	(.L_129 - .L_128)
	.align		4
.L_128:
        /*0058*/ 	.word	index@(.nv.constant0._Z10sharedMultPiS_S_)
        /*005c*/ 	.short	0x0380
        /*005e*/ 	.short	0x0018


	//----- nvinfo : EIATTR_SW_WAR
	.align		4
.L_129:
        /*0060*/ 	.byte	0x04, 0x36
        /*0062*/ 	.short	(.L_131 - .L_130)
.L_130:
        /*0064*/ 	.word	0x00000008
.L_131:


//--------------------- .nv.info._Z14sharedSubtractPiS_S_ --------------------------
	.section	.nv.info._Z14sharedSubtractPiS_S_,"",@"SHT_CUDA_INFO"
	.sectionflags	@""
	.align	4


	//----- nvinfo : EIATTR_CUDA_API_VERSION
	.align		4
        /*0000*/ 	.byte	0x04, 0x37
        /*0002*/ 	.short	(.L_133 - .L_132)
.L_132:
        /*0004*/ 	.word	0x00000082


	//----- nvinfo : EIATTR_KPARAM_INFO
	.align		4
.L_133:
        /*0008*/ 	.byte	0x04, 0x17
        /*000a*/ 	.short	(.L_135 - .L_134)
.L_134:
        /*000c*/ 	.word	0x00000000
        /*0010*/ 	.short	0x0002
        /*0012*/ 	.short	0x0010
        /*0014*/ 	.byte	0x00, 0xf5, 0x21, 0x00


	//----- nvinfo : EIATTR_KPARAM_INFO
	.align		4
.L_135:
        /*0018*/ 	.byte	0x04, 0x17
        /*001a*/ 	.short	(.L_137 - .L_136)
.L_136:
        /*001c*/ 	.word	0x00000000
        /*0020*/ 	.short	0x0001
        /*0022*/ 	.short	0x0008
        /*0024*/ 	.byte	0x00, 0xf5, 0x21, 0x00


	//----- nvinfo : EIATTR_KPARAM_INFO
	.align		4
.L_137:
        /*0028*/ 	.byte	0x04, 0x17
        /*002a*/ 	.short	(.L_139 - .L_138)
.L_138:
        /*002c*/ 	.word	0x00000000
        /*0030*/ 	.short	0x0000
        /*0032*/ 	.short	0x0000
        /*0034*/ 	.byte	0x00, 0xf5, 0x21, 0x00


	//----- nvinfo : EIATTR_SPARSE_MMA_MASK
	.align		4
.L_139:
        /*0038*/ 	.byte	0x03, 0x50
        /*003a*/ 	.short	0x0000


	//----- nvinfo : EIATTR_MAXREG_COUNT
	.align		4
        /*003c*/ 	.byte	0x03, 0x1b
        /*003e*/ 	.short	0x00ff


	//----- nvinfo : EIATTR_MERCURY_ISA_VERSION
	.align		4
        /*0040*/ 	.byte	0x03, 0x5f
        /*0042*/ 	.short	0x0101


	//----- nvinfo : EIATTR_VRC_CTA_INIT_COUNT
	.align		4
        /*0044*/ 	.byte	0x02, 0x4a
	.zero		1
	.zero		1


	//----- nvinfo : EIATTR_EXIT_INSTR_OFFSETS
	.align		4
        /*0048*/ 	.byte	0x04, 0x1c
        /*004a*/ 	.short	(.L_141 - .L_140)


	//   ....[0]....
.L_140:
        /*004c*/ 	.word	0x00000150


	//----- nvinfo : EIATTR_CBANK_PARAM_SIZE
	.align		4
.L_141:
        /*0050*/ 	.byte	0x03, 0x19
        /*0052*/ 	.short	0x0018


	//----- nvinfo : EIATTR_PARAM_CBANK
	.align		4
        /*0054*/ 	.byte	0x04, 0x0a
        /*0056*/ 	.short	(.L_143 - .L_142)
	.align		4
.L_142:
        /*0058*/ 	.word	index@(.nv.constant0._Z14sharedSubtractPiS_S_)
        /*005c*/ 	.short	0x0380
        /*005e*/ 	.short	0x0018


	//----- nvinfo : EIATTR_SW_WAR
	.align		4
.L_143:
        /*0060*/ 	.byte	0x04, 0x36
        /*0062*/ 	.short	(.L_145 - .L_144)
.L_144:
        /*0064*/ 	.word	0x00000008
.L_145:


//--------------------- .nv.info._Z9sharedAddPiS_S_ --------------------------
	.section	.nv.info._Z9sharedAddPiS_S_,"",@"SHT_CUDA_INFO"
	.sectionflags	@""
	.align	4


	//----- nvinfo : EIATTR_CUDA_API_VERSION
	.align		4
        /*0000*/ 	.byte	0x04, 0x37
        /*0002*/ 	.short	(.L_147 - .L_146)
.L_146:
        /*0004*/ 	.word	0x00000082


	//----- nvinfo : EIATTR_KPARAM_INFO
	.align		4
.L_147:
        /*0008*/ 	.byte	0x04, 0x17
        /*000a*/ 	.short	(.L_149 - .L_148)
.L_148:
        /*000c*/ 	.word	0x00000000
        /*0010*/ 	.short	0x0002
        /*0012*/ 	.short	0x0010
        /*0014*/ 	.byte	0x00, 0xf5, 0x21, 0x00


	//----- nvinfo : EIATTR_KPARAM_INFO
	.align		4
.L_149:
        /*0018*/ 	.byte	0x04, 0x17
        /*001a*/ 	.short	(.L_151 - .L_150)
.L_150:
        /*001c*/ 	.word	0x00000000
        /*0020*/ 	.short	0x0001
        /*0022*/ 	.short	0x0008
        /*0024*/ 	.byte	0x00, 0xf5, 0x21, 0x00


	//----- nvinfo : EIATTR_KPARAM_INFO
	.align		4
.L_151:
        /*0028*/ 	.byte	0x04, 0x17
        /*002a*/ 	.short	(.L_153 - .L_152)
.L_152:
        /*002c*/ 	.word	0x00000000
        /*0030*/ 	.short	0x0000
        /*0032*/ 	.short	0x0000
        /*0034*/ 	.byte	0x00, 0xf5, 0x21, 0x00


	//----- nvinfo : EIATTR_SPARSE_MMA_MASK
	.align		4
.L_153:
        /*0038*/ 	.byte	0x03, 0x50
        /*003a*/ 	.short	0x0000


	//----- nvinfo : EIATTR_MAXREG_COUNT
	.align		4
        /*003c*/ 	.byte	0x03, 0x1b
        /*003e*/ 	.short	0x00ff


	//----- nvinfo : EIATTR_MERCURY_ISA_VERSION
	.align		4
        /*0040*/ 	.byte	0x03, 0x5f
        /*0042*/ 	.short	0x0101


	//----- nvinfo : EIATTR_VRC_CTA_INIT_COUNT
	.align		4
        /*0044*/ 	.byte	0x02, 0x4a
	.zero		1
	.zero		1


	//----- nvinfo : EIATTR_EXIT_INSTR_OFFSETS
	.align		4
        /*0048*/ 	.byte	0x04, 0x1c
        /*004a*/ 	.short	(.L_155 - .L_154)


	//   ....[0]....
.L_154:
        /*004c*/ 	.word	0x00000150


	//----- nvinfo : EIATTR_CBANK_PARAM_SIZE
	.align		4
.L_155:
        /*0050*/ 	.byte	0x03, 0x19
        /*0052*/ 	.short	0x0018


	//----- nvinfo : EIATTR_PARAM_CBANK
	.align		4
        /*0054*/ 	.byte	0x04, 0x0a
        /*0056*/ 	.short	(.L_157 - .L_156)
	.align		4
.L_156:
        /*0058*/ 	.word	index@(.nv.constant0._Z9sharedAddPiS_S_)
        /*005c*/ 	.short	0x0380
        /*005e*/ 	.short	0x0018


	//----- nvinfo : EIATTR_SW_WAR
	.align		4
.L_157:
        /*0060*/ 	.byte	0x04, 0x36
        /*0062*/ 	.short	(.L_159 - .L_158)
.L_158:
        /*0064*/ 	.word	0x00000008
.L_159:


//--------------------- .nv.callgraph             --------------------------
	.section	.nv.callgraph,"",@"SHT_CUDA_CALLGRAPH"
	.align	4
	.sectionentsize	8
	.align		4
        /*0000*/ 	.word	0x00000000
	.align		4
        /*0004*/ 	.word	0xffffffff
	.align		4
        /*0008*/ 	.word	0x00000000
	.align		4
        /*000c*/ 	.word	0xfffffffe
	.align		4
        /*0010*/ 	.word	0x00000000
	.align		4
        /*0014*/ 	.word	0xfffffffd
	.align		4
        /*0018*/ 	.word	0x00000000
	.align		4
        /*001c*/ 	.word	0xfffffffc


//--------------------- .text._Z6regModPiS_S_     --------------------------
	.section	.text._Z6regModPiS_S_,"ax",@progbits
	.align	128
        .global         _Z6regModPiS_S_
        .type           _Z6regModPiS_S_,@function
        .size           _Z6regModPiS_S_,(.L_x_8 - _Z6regModPiS_S_)
        .other          _Z6regModPiS_S_,@"STO_CUDA_ENTRY STV_DEFAULT"
_Z6regModPiS_S_:
.text._Z6regModPiS_S_:
[----:B------:R-:W-:Y:S01]  /*0000*/  LDC R1, c[0x0][0x37c] ;  /* 0x0000df00ff017b82 */ /* 0x000fe20000000800 */
[----:B------:R-:W0:Y:S07]  /*0010*/  S2R R5, SR_TID.X ;  /* 0x0000000000057919 */ /* 0x000e2e0000002100 */
[----:B------:R-:W0:Y:S01]  /*0020*/  S2UR UR6, SR_CTAID.X ;  /* 0x00000000000679c3 */ /* 0x000e220000002500 */
[----:B------:R-:W1:Y:S07]  /*0030*/  LDCU.64 UR4, c[0x0][0x358] ;  /* 0x00006b00ff0477ac */ /* 0x000e6e0008000a00 */
[----:B------:R-:W0:Y:S08]  /*0040*/  LDC R0, c[0x0][0x360] ;  /* 0x0000d800ff007b82 */ /* 0x000e300000000800 */
[----:B------:R-:W2:Y:S01]  /*0050*/  LDC.64 R2, c[0x0][0x388] ;  /* 0x0000e200ff027b82 */ /* 0x000ea20000000a00 */
[----:B0-----:R-:W-:-:S07]  /*0060*/  IMAD R0, R0, UR6, R5 ;  /* 0x0000000600007c24 */ /* 0x001fce000f8e0205 */
[----:B------:R-:W0:Y:S01]  /*0070*/  LDC.64 R4, c[0x0][0x380] ;  /* 0x0000e000ff047b82 */ /* 0x000e220000000a00 */
[----:B--2---:R-:W-:-:S06]  /*0080*/  IMAD.WIDE R2, R0, 0x4, R2 ;  /* 0x0000000400027825 */ /* 0x004fcc00078e0202 */
[----:B-1----:R-:W2:Y:S01]  /*0090*/  LDG.E R2, desc[UR4][R2.64] ;  /* 0x0000000402027981 */ /* 0x002ea2000c1e1900 */
[----:B0-----:R-:W-:-:S05]  /*00a0*/  IMAD.WIDE R4, R0, 0x4, R4 ;  /* 0x0000000400047825 */ /* 0x001fca00078e0204 */
[----:B------:R0:W3:Y:S01]  /*00b0*/  LDG.E R8, desc[UR4][R4.64] ;  /* 0x0000000404087981 */ /* 0x0000e2000c1e1900 */
[-C--:B--2---:R-:W-:Y:S02]  /*00c0*/  IABS R10, R2.reuse ;  /* 0x00000002000a7213 */ /* 0x084fe40000000000 */
[----:B0-----:R-:W-:Y:S02]  /*00d0*/  IABS R5, R2 ;  /* 0x0000000200057213 */ /* 0x001fe40000000000 */
[----:B------:R-:W0:Y:S01]  /*00e0*/  I2F.RP R9, R10 ;  /* 0x0000000a00097306 */ /* 0x000e220000209400 */
[----:B---3--:R-:W-:-:S07]  /*00f0*/  IABS R4, R8 ;  /* 0x0000000800047213 */ /* 0x008fce0000000000 */
[----:B0-----:R-:W0:Y:S01]  /*0100*/  MUFU.RCP R9, R9 ;  /* 0x0000000900097308 */ /* 0x001e220000001000 */
[----:B------:R-:W-:Y:S02]  /*0110*/  ISETP.GE.AND P2, PT, R8, RZ, PT ;  /* 0x000000ff0800720c */ /* 0x000fe40003f46270 */
[----:B0-----:R-:W-:-:S05]  /*0120*/  IADD3 R6, PT, PT, R9, 0xffffffe, RZ ;  /* 0x0ffffffe09067810 */ /* 0x001fca0007ffe0ff */
[----:B------:R0:W1:Y:S02]  /*0130*/  F2I.FTZ.U32.TRUNC.NTZ R7, R6 ;  /* 0x0000000600077305 */ /* 0x000064000021f000 */
[----:B0-----:R-:W-:Y:S01]  /*0140*/  IMAD.MOV.U32 R6, RZ, RZ, RZ ;  /* 0x000000ffff067224 */ /* 0x001fe200078e00ff */
[----:B-1----:R-:W-:-:S05]  /*0150*/  IADD3 R3, PT, PT, RZ, -R7, RZ ;  /* 0x80000007ff037210 */ /* 0x002fca0007ffe0ff */
[----:B------:R-:W-:-:S04]  /*0160*/  IMAD R3, R3, R10, RZ ;  /* 0x0000000a03037224 */ /* 0x000fc800078e02ff */
[----:B------:R-:W-:Y:S01]  /*0170*/  IMAD.HI.U32 R7, R7, R3, R6 ;  /* 0x0000000307077227 */ /* 0x000fe200078e0006 */
[----:B------:R-:W-:-:S05]  /*0180*/  IADD3 R3, PT, PT, RZ, -R5, RZ ;  /* 0x80000005ff037210 */ /* 0x000fca0007ffe0ff */
[----:B------:R-:W-:-:S04]  /*0190*/  IMAD.HI.U32 R7, R7, R4, RZ ;  /* 0x0000000407077227 */ /* 0x000fc800078e00ff */
[----:B------:R-:W-:Y:S02]  /*01a0*/  IMAD R7, R7, R3, R4 ;  /* 0x0000000307077224 */ /* 0x000fe400078e0204 */
[----:B------:R-:W0:Y:S03]  /*01b0*/  LDC.64 R4, c[0x0][0x390] ;  /* 0x0000e400ff047b82 */ /* 0x000e260000000a00 */
[----:B------:R-:W-:-:S13]  /*01c0*/  ISETP.GT.U32.AND P0, PT, R10, R7, PT ;  /* 0x000000070a00720c */ /* 0x000fda0003f04070 */
[----:B------:R-:W-:Y:S01]  /*01d0*/  @!P0 IMAD.IADD R7, R7, 0x1, -R10 ;  /* 0x0000000107078824 */ /* 0x000fe200078e0a0a */
[----:B------:R-:W-:-:S04]  /*01e0*/  ISETP.NE.AND P0, PT, R2, RZ, PT ;  /* 0x000000ff0200720c */ /* 0x000fc80003f05270 */
[----:B------:R-:W-:Y:S01]  /*01f0*/  ISETP.GT.U32.AND P1, PT, R10, R7, PT ;  /* 0x000000070a00720c */ /* 0x000fe20003f24070 */
[----:B0-----:R-:W-:-:S12]  /*0200*/  IMAD.WIDE R4, R0, 0x4, R4 ;  /* 0x0000000400047825 */ /* 0x001fd800078e0204 */
[----:B------:R-:W-:-:S05]  /*0210*/  @!P1 IADD3 R7, PT, PT, R7, -R10, RZ ;  /* 0x8000000a07079210 */ /* 0x000fca0007ffe0ff */
[----:B------:R-:W-:Y:S01]  /*0220*/  @!P2 IMAD.MOV R7, RZ, RZ, -R7 ;  /* 0x000000ffff07a224 */ /* 0x000fe200078e0a07 */
[----:B------:R-:W-:-:S05]  /*0230*/  @!P0 LOP3.LUT R7, RZ, R2, RZ, 0x33, !PT ;  /* 0x00000002ff078212 */ /* 0x000fca00078e33ff */
[----:B------:R-:W-:Y:S01]  /*0240*/  STG.E desc[UR4][R4.64], R7 ;  /* 0x0000000704007986 */ /* 0x000fe2000c101904 */
[----:B------:R-:W-:Y:S05]  /*0250*/  EXIT ;  /* 0x000000000000794d */ /* 0x000fea0003800000 */
.L_x_0:
[----:B------:R-:W-:-:S00]  /*0260*/  BRA `(.L_x_0) ;  /* 0xfffffffc00fc7947 */ /* 0x000fc0000383ffff */
[----:B------:R-:W-:-:S00]  /*0270*/  NOP ;  /* 0x0000000000007918 */ /* 0x000fc00000000000 */
        /* <DEDUP_REMOVED lines=8> */
.L_x_8:


//--------------------- .text._Z7regMultPiS_S_    --------------------------
	.section	.text._Z7regMultPiS_S_,"ax",@progbits
	.align	128
        .global         _Z7regMultPiS_S_
        .type           _Z7regMultPiS_S_,@function
        .size           _Z7regMultPiS_S_,(.L_x_9 - _Z7regMultPiS_S_)
        .other          _Z7regMultPiS_S_,@"STO_CUDA_ENTRY STV_DEFAULT"
_Z7regMultPiS_S_:
.text._Z7regMultPiS_S_:
[----:B------:R-:W-:Y:S01]  /*0000*/  LDC R1, c[0x0][0x37c] ;  /* 0x0000df00ff017b82 */ /* 0x000fe20000000800 */
[----:B------:R-:W0:Y:S07]  /*0010*/  S2R R0, SR_TID.X ;  /* 0x0000000000007919 */ /* 0x000e2e0000002100 */
[----:B------:R-:W0:Y:S01]  /*0020*/  S2UR UR6, SR_CTAID.X ;  /* 0x00000000000679c3 */ /* 0x000e220000002500 */
[----:B------:R-:W1:Y:S07]  /*0030*/  LDCU.64 UR4, c[0x0][0x358] ;  /* 0x00006b00ff0477ac */ /* 0x000e6e0008000a00 */
[----:B------:R-:W0:Y:S08]  /*0040*/  LDC R9, c[0x0][0x360] ;  /* 0x0000d800ff097b82 */ /* 0x000e300000000800 */
[----:B------:R-:W2:Y:S08]  /*0050*/  LDC.64 R2, c[0x0][0x380] ;  /* 0x0000e000ff027b82 */ /* 0x000eb00000000a00 */
[----:B------:R-:W3:Y:S01]  /*0060*/  LDC.64 R4, c[0x0][0x388] ;  /* 0x0000e200ff047b82 */ /* 0x000ee20000000a00 */
[----:B0-----:R-:W-:-:S07]  /*0070*/  IMAD R9, R9, UR6, R0 ;  /* 0x0000000609097c24 */ /* 0x001fce000f8e0200 */
[----:B------:R-:W0:Y:S01]  /*0080*/  LDC.64 R6, c[0x0][0x390] ;  /* 0x0000e400ff067b82 */ /* 0x000e220000000a00 */
[----:B--2---:R-:W-:-:S06]  /*0090*/  IMAD.WIDE R2, R9, 0x4, R2 ;  /* 0x0000000409027825 */ /* 0x004fcc00078e0202 */
[----:B-1----:R-:W2:Y:S01]  /*00a0*/  LDG.E R2, desc[UR4][R2.64] ;  /* 0x0000000402027981 */ /* 0x002ea2000c1e1900 */
[----:B---3--:R-:W-:-:S06]  /*00b0*/  IMAD.WIDE R4, R9, 0x4, R4 ;  /* 0x0000000409047825 */ /* 0x008fcc00078e0204 */
[----:B------:R-:W2:Y:S01]  /*00c0*/  LDG.E R5, desc[UR4][R4.64] ;  /* 0x0000000404057981 */ /* 0x000ea2000c1e1900 */
[----:B0-----:R-:W-:-:S04]  /*00d0*/  IMAD.WIDE R6, R9, 0x4, R6 ;  /* 0x0000000409067825 */ /* 0x001fc800078e0206 */
[----:B--2---:R-:W-:-:S05]  /*00e0*/  IMAD R9, R2, R5, RZ ;  /* 0x0000000502097224 */ /* 0x004fca00078e02ff */
[----:B------:R-:W-:Y:S01]  /*00f0*/  STG.E desc[UR4][R6.64], R9 ;  /* 0x0000000906007986 */ /* 0x000fe2000c101904 */
[----:B------:R-:W-:Y:S05]  /*0100*/  EXIT ;  /* 0x000000000000794d */ /* 0x000fea0003800000 */
.L_x_1:
        /* <DEDUP_REMOVED lines=15> */
.L_x_9:


//--------------------- .text._Z11regSubtractPiS_S_ --------------------------
	.section	.text._Z11regSubtractPiS_S_,"ax",@progbits
	.align	128
        .global         _Z11regSubtractPiS_S_
        .type           _Z11regSubtractPiS_S_,@function
        .size           _Z11regSubtractPiS_S_,(.L_x_10 - _Z11regSubtractPiS_S_)
        .other          _Z11regSubtractPiS_S_,@"STO_CUDA_ENTRY STV_DEFAULT"
_Z11regSubtractPiS_S_:
.text._Z11regSubtractPiS_S_:
        /* <DEDUP_REMOVED lines=13> */
[----:B0-----:R-:W-:Y:S01]  /*00d0*/  IMAD.WIDE R6, R9, 0x4, R6 ;  /* 0x0000000409067825 */ /* 0x001fe200078e0206 */
[----:B--2---:R-:W-:-:S05]  /*00e0*/  IADD3 R9, PT, PT, R2, -R5, RZ ;  /* 0x8000000502097210 */ /* 0x004fca0007ffe0ff */
[----:B------:R-:W-:Y:S01]  /*00f0*/  STG.E desc[UR4][R6.64], R9 ;  /* 0x0000000906007986 */ /* 0x000fe2000c101904 */
[----:B------:R-:W-:Y:S05]  /*0100*/  EXIT ;  /* 0x000000000000794d */ /* 0x000fea0003800000 */
.L_x_2:
        /* <DEDUP_REMOVED lines=15> */
.L_x_10:


//--------------------- .text._Z6regAddPiS_S_     --------------------------
	.section	.text._Z6regAddPiS_S_,"ax",@progbits
	.align	128
        .global         _Z6regAddPiS_S_
        .type           _Z6regAddPiS_S_,@function
        .size           _Z6regAddPiS_S_,(.L_x_11 - _Z6regAddPiS_S_)
        .other          _Z6regAddPiS_S_,@"STO_CUDA_ENTRY STV_DEFAULT"
_Z6regAddPiS_S_:
.text._Z6regAddPiS_S_:
        /* <DEDUP_REMOVED lines=14> */
[----:B--2---:R-:W-:-:S05]  /*00e0*/  IADD3 R9, PT, PT, R2, R5, RZ ;  /* 0x0000000502097210 */ /* 0x004fca0007ffe0ff */
[----:B------:R-:W-:Y:S01]  /*00f0*/  STG.E desc[UR4][R6.64], R9 ;  /* 0x0000000906007986 */ /* 0x000fe2000c101904 */
[----:B------:R-:W-:Y:S05]  /*0100*/  EXIT ;  /* 0x000000000000794d */ /* 0x000fea0003800000 */
.L_x_3:
        /* <DEDUP_REMOVED lines=15> */
.L_x_11:


//--------------------- .text._Z9sharedModPiS_S_  --------------------------
	.section	.text._Z9sharedModPiS_S_,"ax",@progbits
	.align	128
        .global         _Z9sharedModPiS_S_
        .type           _Z9sharedModPiS_S_,@function
        .size           _Z9sharedModPiS_S_,(.L_x_12 - _Z9sharedModPiS_S_)
        .other          _Z9sharedModPiS_S_,@"STO_CUDA_ENTRY STV_DEFAULT"
_Z9sharedModPiS_S_:
.text._Z9sharedModPiS_S_:
[----:B------:R-:W-:Y:S01]  /*0000*/  LDC R1, c[0x0][0x37c] ;  /* 0x0000df00ff017b82 */ /* 0x000fe20000000800 */
[----:B------:R-:W0:Y:S07]  /*0010*/  S2R R0, SR_TID.X ;  /* 0x0000000000007919 */ /* 0x000e2e0000002100 */
[----:B------:R-:W0:Y:S01]  /*0020*/  S2UR UR4, SR_CTAID.X ;  /* 0x00000000000479c3 */ /* 0x000e220000002500 */
[----:B------:R-:W1:Y:S07]  /*0030*/  LDCU.64 UR6, c[0x0][0x358] ;  /* 0x00006b00ff0677ac */ /* 0x000e6e0008000a00 */
[----:B------:R-:W0:Y:S08]  /*0040*/  LDC R3, c[0x0][0x360] ;  /* 0x0000d800ff037b82 */ /* 0x000e300000000800 */
[----:B------:R-:W2:Y:S08]  /*0050*/  LDC.64 R6, c[0x0][0x388] ;  /* 0x0000e200ff067b82 */ /* 0x000eb00000000a00 */
[----:B------:R-:W3:Y:S01]  /*0060*/  LDC.64 R4, c[0x0][0x380] ;  /* 0x0000e000ff047b82 */ /* 0x000ee20000000a00 */
[----:B0-----:R-:W-:-:S04]  /*0070*/  IMAD R2, R3, UR4, R0 ;  /* 0x0000000403027c24 */ /* 0x001fc8000f8e0200 */
[----:B--2---:R-:W-:-:S05]  /*0080*/  IMAD.WIDE R6, R2, 0x4, R6 ;  /* 0x0000000402067825 */ /* 0x004fca00078e0206 */
[----:B-1----:R-:W2:Y:S01]  /*0090*/  LDG.E R3, desc[UR6][R6.64] ;  /* 0x0000000606037981 */ /* 0x002ea2000c1e1900 */
[----:B---3--:R-:W-:-:S05]  /*00a0*/  IMAD.WIDE R4, R2, 0x4, R4 ;  /* 0x0000000402047825 */ /* 0x008fca00078e0204 */
[----:B------:R0:W3:Y:S01]  /*00b0*/  LDG.E R10, desc[UR6][R4.64] ;  /* 0x00000006040a7981 */ /* 0x0000e2000c1e1900 */
[----:B------:R-:W1:Y:S01]  /*00c0*/  S2UR UR5, SR_CgaCtaId ;  /* 0x00000000000579c3 */ /* 0x000e620000008800 */
[----:B------:R-:W-:Y:S02]  /*00d0*/  UMOV UR4, 0x400 ;  /* 0x0000040000047882 */ /* 0x000fe40000000000 */
[----:B-1----:R-:W-:Y:S01]  /*00e0*/  ULEA UR4, UR5, UR4, 0x18 ;  /* 0x0000000405047291 */ /* 0x002fe2000f8ec0ff */
[-C--:B--2---:R-:W-:Y:S02]  /*00f0*/  IABS R12, R3.reuse ;  /* 0x00000003000c7213 */ /* 0x084fe40000000000 */
[----:B0-----:R-:W-:Y:S02]  /*0100*/  IABS R5, R3 ;  /* 0x0000000300057213 */ /* 0x001fe40000000000 */
[----:B------:R-:W0:Y:S02]  /*0110*/  I2F.RP R11, R12 ;  /* 0x0000000c000b7306 */ /* 0x000e240000209400 */
[----:B------:R-:W-:-:S02]  /*0120*/  IADD3 R5, PT, PT, RZ, -R5, RZ ;  /* 0x80000005ff057210 */ /* 0x000fc40007ffe0ff */
[----:B---3--:R-:W-:Y:S02]  /*0130*/  IABS R4, R10 ;  /* 0x0000000a00047213 */ /* 0x008fe40000000000 */
[----:B------:R-:W-:Y:S02]  /*0140*/  ISETP.GE.AND P2, PT, R10, RZ, PT ;  /* 0x000000ff0a00720c */ /* 0x000fe40003f46270 */
[----:B0-----:R-:W0:Y:S02]  /*0150*/  MUFU.RCP R11, R11 ;  /* 0x0000000b000b7308 */ /* 0x001e240000001000 */
[----:B0-----:R-:W-:-:S06]  /*0160*/  VIADD R8, R11, 0xffffffe ;  /* 0x0ffffffe0b087836 */ /* 0x001fcc0000000000 */
[----:B------:R0:W1:Y:S02]  /*0170*/  F2I.FTZ.U32.TRUNC.NTZ R9, R8 ;  /* 0x0000000800097305 */ /* 0x000064000021f000 */
[----:B0-----:R-:W-:Y:S01]  /*0180*/  IMAD.MOV.U32 R8, RZ, RZ, RZ ;  /* 0x000000ffff087224 */ /* 0x001fe200078e00ff */
[----:B-1----:R-:W-:-:S05]  /*0190*/  IADD3 R7, PT, PT, RZ, -R9, RZ ;  /* 0x80000009ff077210 */ /* 0x002fca0007ffe0ff */
[----:B------:R-:W-:-:S04]  /*01a0*/  IMAD R7, R7, R12, RZ ;  /* 0x0000000c07077224 */ /* 0x000fc800078e02ff */
[----:B------:R-:W-:Y:S01]  /*01b0*/  IMAD.HI.U32 R9, R9, R7, R8 ;  /* 0x0000000709097227 */ /* 0x000fe200078e0008 */
[----:B------:R-:W-:-:S05]  /*01c0*/  LEA R7, R0, UR4, 0x2 ;  /* 0x0000000400077c11 */ /* 0x000fca000f8e10ff */
[----:B------:R-:W-:Y:S01]  /*01d0*/  IMAD.HI.U32 R9, R9, R4, RZ ;  /* 0x0000000409097227 */ /* 0x000fe200078e00ff */
[----:B------:R-:W-:Y:S03]  /*01e0*/  STS [R7], R10 ;  /* 0x0000000a07007388 */ /* 0x000fe60000000800 */
        /* <DEDUP_REMOVED lines=12> */
.L_x_4:
        /* <DEDUP_REMOVED lines=13> */
.L_x_12:


//--------------------- .text._Z10sharedMultPiS_S_ --------------------------
	.section	.text._Z10sharedMultPiS_S_,"ax",@progbits
	.align	128
        .global         _Z10sharedMultPiS_S_
        .type           _Z10sharedMultPiS_S_,@function
        .size           _Z10sharedMultPiS_S_,(.L_x_13 - _Z10sharedMultPiS_S_)
        .other          _Z10sharedMultPiS_S_,@"STO_CUDA_ENTRY STV_DEFAULT"
_Z10sharedMultPiS_S_:
.text._Z10sharedMultPiS_S_:
        /* <DEDUP_REMOVED lines=8> */
[----:B------:R-:W0:Y:S01]  /*0080*/  S2UR UR5, SR_CgaCtaId ;  /* 0x00000000000579c3 */ /* 0x000e220000008800 */
[----:B--2---:R-:W-:-:S07]  /*0090*/  IMAD.WIDE R2, R9, 0x4, R2 ;  /* 0x0000000409027825 */ /* 0x004fce00078e0202 */
[----:B------:R-:W2:Y:S01]  /*00a0*/  LDC.64 R6, c[0x0][0x390] ;  /* 0x0000e400ff067b82 */ /* 0x000ea20000000a00 */
[----:B-1----:R-:W4:Y:S01]  /*00b0*/  LDG.E R2, desc[UR6][R2.64] ;  /* 0x0000000602027981 */ /* 0x002f22000c1e1900 */
[----:B---3--:R-:W-:-:S06]  /*00c0*/  IMAD.WIDE R4, R9, 0x4, R4 ;  /* 0x0000000409047825 */ /* 0x008fcc00078e0204 */
[----:B------:R-:W3:Y:S01]  /*00d0*/  LDG.E R5, desc[UR6][R4.64] ;  /* 0x0000000604057981 */ /* 0x000ee2000c1e1900 */
[----:B------:R-:W-:Y:S02]  /*00e0*/  UMOV UR4, 0x400 ;  /* 0x0000040000047882 */ /* 0x000fe40000000000 */
[----:B0-----:R-:W-:Y:S01]  /*00f0*/  ULEA UR4, UR5, UR4, 0x18 ;  /* 0x0000000405047291 */ /* 0x001fe2000f8ec0ff */
[----:B--2---:R-:W-:-:S05]  /*0100*/  IMAD.WIDE R6, R9, 0x4, R6 ;  /* 0x0000000409067825 */ /* 0x004fca00078e0206 */
[----:B------:R-:W-:-:S05]  /*0110*/  LEA R9, R0, UR4, 0x2 ;  /* 0x0000000400097c11 */ /* 0x000fca000f8e10ff */
[----:B----4-:R-:W-:Y:S01]  /*0120*/  STS [R9], R2 ;  /* 0x0000000209007388 */ /* 0x010fe20000000800 */
[----:B---3--:R-:W-:-:S05]  /*0130*/  IMAD R11, R2, R5, RZ ;  /* 0x00000005020b7224 */ /* 0x008fca00078e02ff */
[----:B------:R-:W-:Y:S01]  /*0140*/  STG.E desc[UR6][R6.64], R11 ;  /* 0x0000000b06007986 */ /* 0x000fe2000c101906 */
[----:B------:R-:W-:Y:S05]  /*0150*/  EXIT ;  /* 0x000000000000794d */ /* 0x000fea0003800000 */
.L_x_5:
        /* <DEDUP_REMOVED lines=10> */
.L_x_13:


//--------------------- .text._Z14sharedSubtractPiS_S_ --------------------------
	.section	.text._Z14sharedSubtractPiS_S_,"ax",@progbits
	.align	128
        .global         _Z14sharedSubtractPiS_S_
        .type           _Z14sharedSubtractPiS_S_,@function
        .size           _Z14sharedSubtractPiS_S_,(.L_x_14 - _Z14sharedSubtractPiS_S_)
        .other          _Z14sharedSubtractPiS_S_,@"STO_CUDA_ENTRY STV_DEFAULT"
_Z14sharedSubtractPiS_S_:
.text._Z14sharedSubtractPiS_S_:
        /* <DEDUP_REMOVED lines=19> */
[----:B---3--:R-:W-:-:S05]  /*0130*/  IADD3 R11, PT, PT, R2, -R5, RZ ;  /* 0x80000005020b7210 */ /* 0x008fca0007ffe0ff */
[----:B------:R-:W-:Y:S01]  /*0140*/  STG.E desc[UR6][R6.64], R11 ;  /* 0x0000000b06007986 */ /* 0x000fe2000c101906 */
[----:B------:R-:W-:Y:S05]  /*0150*/  EXIT ;  /* 0x000000000000794d */ /* 0x000fea0003800000 */
.L_x_6:
        /* <DEDUP_REMOVED lines=10> */
.L_x_14:


//--------------------- .text._Z9sharedAddPiS_S_  --------------------------
	.section	.text._Z9sharedAddPiS_S_,"ax",@progbits
	.align	128
        .global         _Z9sharedAddPiS_S_
        .type           _Z9sharedAddPiS_S_,@function
        .size           _Z9sharedAddPiS_S_,(.L_x_15 - _Z9sharedAddPiS_S_)
        .other          _Z9sharedAddPiS_S_,@"STO_CUDA_ENTRY STV_DEFAULT"
_Z9sharedAddPiS_S_:
.text._Z9sharedAddPiS_S_:
        /* <DEDUP_REMOVED lines=19> */
[----:B---3--:R-:W-:-:S05]  /*0130*/  IADD3 R11, PT, PT, R2, R5, RZ ;  /* 0x00000005020b7210 */ /* 0x008fca0007ffe0ff */
[----:B------:R-:W-:Y:S01]  /*0140*/  STG.E desc[UR6][R6.64], R11 ;  /* 0x0000000b06007986 */ /* 0x000fe2000c101906 */
[----:B------:R-:W-:Y:S05]  /*0150*/  EXIT ;  /* 0x000000000000794d */ /* 0x000fea0003800000 */
.L_x_7:
        /* <DEDUP_REMOVED lines=10> */
.L_x_15:


//--------------------- .nv.shared.reserved.0     --------------------------
	.section	.nv.shared.reserved.0,"aw",@nobits
	.weak		__nv_reservedSMEM_offset_0_alias
	.size		__nv_reservedSMEM_offset_0_alias, 0, 64
	.other		__nv_reservedSMEM_offset_0_alias,@"STO_CUDA_RESERVED_SHARED STV_DEFAULT"
__nv_reservedSMEM_offset_0_alias:
	.zero		0
	.zero		64


//--------------------- .nv.shared._Z9sharedModPiS_S_ --------------------------
	.section	.nv.shared._Z9sharedModPiS_S_,"aw",@nobits
	.sectionflags	@""
	.align	4
.nv.shared._Z9sharedModPiS_S_:
	.zero		1536


//--------------------- .nv.shared._Z10sharedMultPiS_S_ --------------------------
	.section	.nv.shared._Z10sharedMultPiS_S_,"aw",@nobits
	.sectionflags	@""
	.align	4
.nv.shared._Z10sharedMultPiS_S_:
	.zero		1536


//--------------------- .nv.shared._Z14sharedSubtractPiS_S_ --------------------------
	.section	.nv.shared._Z14sharedSubtractPiS_S_,"aw",@nobits
	.sectionflags	@""
	.align	4
.nv.shared._Z14sharedSubtractPiS_S_:
	.zero		1536


//--------------------- .nv.shared._Z9sharedAddPiS_S_ --------------------------
	.section	.nv.shared._Z9sharedAddPiS_S_,"aw",@nobits
	.sectionflags	@""
	.align	4
.nv.shared._Z9sharedAddPiS_S_:
	.zero		1536


//--------------------- .nv.constant0._Z6regModPiS_S_ --------------------------
	.section	.nv.constant0._Z6regModPiS_S_,"a",@progbits
	.sectionflags	@""
	.align	4
.nv.constant0._Z6regModPiS_S_:
	.zero		920


//--------------------- .nv.constant0._Z7regMultPiS_S_ --------------------------
	.section	.nv.constant0._Z7regMultPiS_S_,"a",@progbits
	.sectionflags	@""
	.align	4
.nv.constant0._Z7regMultPiS_S_:
	.zero		920


//--------------------- .nv.constant0._Z11regSubtractPiS_S_ --------------------------
	.section	.nv.constant0._Z11regSubtractPiS_S_,"a",@progbits
	.sectionflags	@""
	.align	4
.nv.constant0._Z11regSubtractPiS_S_:
	.zero		920


//--------------------- .nv.constant0._Z6regAddPiS_S_ --------------------------
	.section	.nv.constant0._Z6regAddPiS_S_,"a",@progbits
	.sectionflags	@""
	.align	4
.nv.constant0._Z6regAddPiS_S_:
	.zero		920


//--------------------- .nv.constant0._Z9sharedModPiS_S_ --------------------------
	.section	.nv.constant0._Z9sharedModPiS_S_,"a",@progbits
	.sectionflags	@""
	.align	4
.nv.constant0._Z9sharedModPiS_S_:
	.zero		920


//--------------------- .nv.constant0._Z10sharedMultPiS_S_ --------------------------
	.section	.nv.constant0._Z10sharedMultPiS_S_,"a",@progbits
	.sectionflags	@""
	.align	4
.nv.constant0._Z10sharedMultPiS_S_:
	.zero		920


//--------------------- .nv.constant0._Z14sharedSubtractPiS_S_ --------------------------
	.section	.nv.constant0._Z14sharedSubtractPiS_S_,"a",@progbits
	.sectionflags	@""
	.align	4
.nv.constant0._Z14sharedSubtractPiS_S_:
	.zero		920


//--------------------- .nv.constant0._Z9sharedAddPiS_S_ --------------------------
	.section	.nv.constant0._Z9sharedAddPiS_S_,"a",@progbits
	.sectionflags	@""
	.align	4
.nv.constant0._Z9sharedAddPiS_S_:
	.zero		920


//--------------------- SYMBOLS --------------------------

	.type		.nv.reservedSmem.offset0,@object
	.size		.nv.reservedSmem.offset0,0x4
	.type		.nv.reservedSmem.cap,@object
	.size		.nv.reservedSmem.cap,0x4
